	.headerflags	@"EF_CUDA_TEXMODE_UNIFIED EF_CUDA_64BIT_ADDRESS EF_CUDA_ACCELERATORS EF_CUDA_SM90 EF_CUDA_VIRTUAL_SM(EF_CUDA_SM90)"
	.elftype	@"ET_EXEC"


//--------------------- .nv.info                  --------------------------
	.section	.nv.info,"",@"SHT_CUDA_INFO"
	.align	4


	//----- nvinfo : EIATTR_REGCOUNT
	.align		4
        /*0000*/ 	.byte	0x04, 0x2f
        /*0002*/ 	.short	(.L_2 - .L_1)
	.align		4
.L_1:
        /*0004*/ 	.word	index@(triton_red_fused__to_copy_add_mean_mul_pow_rsqrt_6)
        /*0008*/ 	.word	0x00000016


	//----- nvinfo : EIATTR_MIN_STACK_SIZE
	.align		4
.L_2:
        /*000c*/ 	.byte	0x04, 0x12
        /*000e*/ 	.short	(.L_4 - .L_3)
	.align		4
.L_3:
        /*0010*/ 	.word	index@(triton_red_fused__to_copy_add_mean_mul_pow_rsqrt_6)
        /*0014*/ 	.word	0x00000000


	//----- nvinfo : EIATTR_FRAME_SIZE
	.align		4
.L_4:
        /*0018*/ 	.byte	0x04, 0x11
        /*001a*/ 	.short	(.L_6 - .L_5)
	.align		4
.L_5:
        /*001c*/ 	.word	index@(triton_red_fused__to_copy_add_mean_mul_pow_rsqrt_6)
        /*0020*/ 	.word	0x00000000


	//----- nvinfo : EIATTR_MIN_STACK_SIZE
	.align		4
.L_6:
        /*0024*/ 	.byte	0x04, 0x12
        /*0026*/ 	.short	(.L_8 - .L_7)
	.align		4
.L_7:
        /*0028*/ 	.word	index@(triton_red_fused__to_copy_add_mean_mul_pow_rsqrt_6)
        /*002c*/ 	.word	0x00000000
.L_8:


//--------------------- .nv.info.triton_red_fused__to_copy_add_mean_mul_pow_rsqrt_6 --------------------------
	.section	.nv.info.triton_red_fused__to_copy_add_mean_mul_pow_rsqrt_6,"",@"SHT_CUDA_INFO"
	.sectionflags	@""
	.align	4


	//----- nvinfo : EIATTR_CUDA_API_VERSION
	.align		4
        /*0000*/ 	.byte	0x04, 0x37
        /*0002*/ 	.short	(.L_10 - .L_9)
.L_9:
        /*0004*/ 	.word	0x0000007c


	//----- nvinfo : EIATTR_KPARAM_INFO
	.align		4
.L_10:
        /*0008*/ 	.byte	0x04, 0x17
        /*000a*/ 	.short	(.L_12 - .L_11)
.L_11:
        /*000c*/ 	.word	0x00000000
        /*0010*/ 	.short	0x0007
        /*0012*/ 	.short	0x0030
        /*0014*/ 	.byte	0x00, 0xf4, 0x21, 0x00


	//----- nvinfo : EIATTR_KPARAM_INFO
	.align		4
.L_12:
        /*0018*/ 	.byte	0x04, 0x17
        /*001a*/ 	.short	(.L_14 - .L_13)
.L_13:
        /*001c*/ 	.word	0x00000000
        /*0020*/ 	.short	0x0006
        /*0022*/ 	.short	0x002c
        /*0024*/ 	.byte	0x00, 0xf0, 0x11, 0x00


	//----- nvinfo : EIATTR_KPARAM_INFO
	.align		4
.L_14:
        /*0028*/ 	.byte	0x04, 0x17
        /*002a*/ 	.short	(.L_16 - .L_15)
.L_15:
        /*002c*/ 	.word	0x00000000
        /*0030*/ 	.short	0x0005
        /*0032*/ 	.short	0x0028
        /*0034*/ 	.byte	0x00, 0xf0, 0x11, 0x00


	//----- nvinfo : EIATTR_KPARAM_INFO
	.align		4
.L_16:
        /*0038*/ 	.byte	0x04, 0x17
        /*003a*/ 	.short	(.L_18 - .L_17)
.L_17:
        /*003c*/ 	.word	0x00000000
        /*0040*/ 	.short	0x0004
        /*0042*/ 	.short	0x0020
        /*0044*/ 	.byte	0x00, 0xf4, 0x21, 0x00


	//----- nvinfo : EIATTR_KPARAM_INFO
	.align		4
.L_18:
        /*0048*/ 	.byte	0x04, 0x17
        /*004a*/ 	.short	(.L_20 - .L_19)
.L_19:
        /*004c*/ 	.word	0x00000000
        /*0050*/ 	.short	0x0003
        /*0052*/ 	.short	0x0018
        /*0054*/ 	.byte	0x00, 0xf4, 0x21, 0x00


	//----- nvinfo : EIATTR_KPARAM_INFO
	.align		4
.L_20:
        /*0058*/ 	.byte	0x04, 0x17
        /*005a*/ 	.short	(.L_22 - .L_21)
.L_21:
        /*005c*/ 	.word	0x00000000
        /*0060*/ 	.short	0x0002
        /*0062*/ 	.short	0x0010
        /*0064*/ 	.byte	0x00, 0xf4, 0x21, 0x00


	//----- nvinfo : EIATTR_KPARAM_INFO
	.align		4
.L_22:
        /*0068*/ 	.byte	0x04, 0x17
        /*006a*/ 	.short	(.L_24 - .L_23)
.L_23:
        /*006c*/ 	.word	0x00000000
        /*0070*/ 	.short	0x0001
        /*0072*/ 	.short	0x0008
        /*0074*/ 	.byte	0x00, 0xf4, 0x21, 0x00


	//----- nvinfo : EIATTR_KPARAM_INFO
	.align		4
.L_24:
        /*0078*/ 	.byte	0x04, 0x17
        /*007a*/ 	.short	(.L_26 - .L_25)
.L_25:
        /*007c*/ 	.word	0x00000000
        /*0080*/ 	.short	0x0000
        /*0082*/ 	.short	0x0000
        /*0084*/ 	.byte	0x00, 0xf4, 0x21, 0x00


	//----- nvinfo : EIATTR_SPARSE_MMA_MASK
	.align		4
.L_26:
        /*0088*/ 	.byte	0x03, 0x50
        /*008a*/ 	.short	0x0000


	//----- nvinfo : EIATTR_MAXREG_COUNT
	.align		4
        /*008c*/ 	.byte	0x03, 0x1b
        /*008e*/ 	.short	0x0040


	//----- nvinfo : EIATTR_COOP_GROUP_MASK_REGIDS
	.align		4
        /*0090*/ 	.byte	0x04, 0x29
        /*0092*/ 	.short	(.L_28 - .L_27)


	//   ....[0]....
.L_27:
        /*0094*/ 	.word	0xffffffff


	//   ....[1]....
        /*0098*/ 	.word	0xffffffff


	//   ....[2]....
        /*009c*/ 	.word	0xffffffff


	//   ....[3]....
        /*00a0*/ 	.word	0xffffffff


	//   ....[4]....
        /*00a4*/ 	.word	0xffffffff


	//   ....[5]....
        /*00a8*/ 	.word	0xffffffff


	//   ....[6]....
        /*00ac*/ 	.word	0xffffffff


	//   ....[7]....
        /*00b0*/ 	.word	0xffffffff


	//   ....[8]....
        /*00b4*/ 	.word	0xffffffff


	//   ....[9]....
        /*00b8*/ 	.word	0xffffffff


	//----- nvinfo : EIATTR_COOP_GROUP_INSTR_OFFSETS
	.align		4
.L_28:
        /*00bc*/ 	.byte	0x04, 0x28
        /*00be*/ 	.short	(.L_30 - .L_29)


	//   ....[0]....
.L_29:
        /*00c0*/ 	.word	0x00000270


	//   ....[1]....
        /*00c4*/ 	.word	0x00000290


	//   ....[2]....
        /*00c8*/ 	.word	0x000002c0


	//   ....[3]....
        /*00cc*/ 	.word	0x000002f0


	//   ....[4]....
        /*00d0*/ 	.word	0x00000310


	//   ....[5]....
        /*00d4*/ 	.word	0x00000380


	//   ....[6]....
        /*00d8*/ 	.word	0x000003a0


	//   ....[7]....
        /*00dc*/ 	.word	0x000003c0


	//   ....[8]....
        /*00e0*/ 	.word	0x000003f0


	//   ....[9]....
        /*00e4*/ 	.word	0x00000410


	//----- nvinfo : EIATTR_EXIT_INSTR_OFFSETS
	.align		4
.L_30:
        /*00e8*/ 	.byte	0x04, 0x1c
        /*00ea*/ 	.short	(.L_32 - .L_31)


	//   ....[0]....
.L_31:
        /*00ec*/ 	.word	0x00000700


	//   ....[1]....
        /*00f0*/ 	.word	0x00000720


	//----- nvinfo : EIATTR_REQNTID
	.align		4
.L_32:
        /*00f4*/ 	.byte	0x04, 0x10
        /*00f6*/ 	.short	(.L_34 - .L_33)
.L_33:
        /*00f8*/ 	.word	0x00000400
        /*00fc*/ 	.word	0x00000001
        /*0100*/ 	.word	0x00000001


	//----- nvinfo : EIATTR_CBANK_PARAM_SIZE
	.align		4
.L_34:
        /*0104*/ 	.byte	0x03, 0x19
        /*0106*/ 	.short	0x0038


	//----- nvinfo : EIATTR_PARAM_CBANK
	.align		4
        /*0108*/ 	.byte	0x04, 0x0a
        /*010a*/ 	.short	(.L_36 - .L_35)
	.align		4
.L_35:
        /*010c*/ 	.word	index@(.nv.constant0.triton_red_fused__to_copy_add_mean_mul_pow_rsqrt_6)
        /*0110*/ 	.short	0x0210
        /*0112*/ 	.short	0x0038


	//----- nvinfo : EIATTR_SW_WAR
	.align		4
.L_36:
        /*0114*/ 	.byte	0x04, 0x36
        /*0116*/ 	.short	(.L_38 - .L_37)
.L_37:
        /*0118*/ 	.word	0x00000008
.L_38:


//--------------------- .nv.callgraph             --------------------------
	.section	.nv.callgraph,"",@"SHT_CUDA_CALLGRAPH"
	.align	4
	.sectionentsize	8
	.align		4
        /*0000*/ 	.word	0x00000000
	.align		4
        /*0004*/ 	.word	0xffffffff
	.align		4
        /*0008*/ 	.word	0x00000000
	.align		4
        /*000c*/ 	.word	0xfffffffe
	.align		4
        /*0010*/ 	.word	0x00000000
	.align		4
        /*0014*/ 	.word	0xfffffffd
	.align		4
        /*0018*/ 	.word	0x00000000
	.align		4
        /*001c*/ 	.word	0xfffffffc


//--------------------- .nv.constant4             --------------------------
	.section	.nv.constant4,"a",@progbits
	.align	8
	.align		8
.nv.constant4:
        /*0000*/ 	.dword	_$_str


//--------------------- .text.triton_red_fused__to_copy_add_mean_mul_pow_rsqrt_6 --------------------------
	.section	.text.triton_red_fused__to_copy_add_mean_mul_pow_rsqrt_6,"ax",@progbits
	.sectionflags	@"SHF_BARRIERS=1"
	.align	128
        .global         triton_red_fused__to_copy_add_mean_mul_pow_rsqrt_6
        .type           triton_red_fused__to_copy_add_mean_mul_pow_rsqrt_6,@function
        .size           triton_red_fused__to_copy_add_mean_mul_pow_rsqrt_6,(.L_x_1 - triton_red_fused__to_copy_add_mean_mul_pow_rsqrt_6)
        .other          triton_red_fused__to_copy_add_mean_mul_pow_rsqrt_6,@"STO_CUDA_ENTRY STV_DEFAULT"
triton_red_fused__to_copy_add_mean_mul_pow_rsqrt_6:
.text.triton_red_fused__to_copy_add_mean_mul_pow_rsqrt_6:
[----:B------:R-:W0:Y:S02]  /*0000*/  LDC R1, c[0x0][0x28] ;  /* 0x00000a00ff017b82 */ /* 0x000e240000000800 */
[----:B------:R-:W1:Y:S01]  /*0010*/  S2R R16, SR_TID.X ;  /* 0x0000000000107919 */ /* 0x000e620000002100 */
[----:B------:R-:W2:Y:S01]  /*0020*/  LDC.64 R2, c[0x0][0x218] ;  /* 0x00008600ff027b82 */ /* 0x000ea20000000a00 */
[----:B------:R-:W-:Y:S01]  /*0030*/  ULDC UR8, c[0x0][0x238] ;  /* 0x00008e0000087ab9 */ /* 0x000fe20000000800 */
[----:B------:R-:W-:Y:S01]  /*0040*/  CS2R R8, SRZ ;  /* 0x0000000000087805 */ /* 0x000fe2000001ff00 */
[----:B------:R-:W3:Y:S01]  /*0050*/  S2R R7, SR_CTAID.X ;  /* 0x0000000000077919 */ /* 0x000ee20000002500 */
[----:B------:R-:W-:Y:S01]  /*0060*/  CS2R R10, SRZ ;  /* 0x00000000000a7805 */ /* 0x000fe2000001ff00 */
[----:B------:R-:W-:-:S03]  /*0070*/  ULDC.64 UR6, c[0x0][0x208] ;  /* 0x0000820000067ab9 */ /* 0x000fc60000000a00 */
[----:B------:R-:W4:Y:S01]  /*0080*/  LDC.64 R4, c[0x0][0x220] ;  /* 0x00008800ff047b82 */ /* 0x000f220000000a00 */
[----:B-1----:R-:W-:-:S04]  /*0090*/  SHF.L.U32 R12, R16, 0x2, RZ ;  /* 0x00000002100c7819 */ /* 0x002fc800000006ff */
[----:B------:R-:W-:Y:S02]  /*00a0*/  LOP3.LUT R6, R12, 0xffc, RZ, 0xc0, !PT ;  /* 0x00000ffc0c067812 */ /* 0x000fe400078ec0ff */
[C---:B---3--:R-:W-:Y:S02]  /*00b0*/  ISETP.GE.AND P1, PT, R7.reuse, UR8, PT ;  /* 0x0000000807007c0c */ /* 0x048fe4000bf26270 */
[----:B------:R-:W-:-:S05]  /*00c0*/  LEA R0, R7, R6, 0xc ;  /* 0x0000000607007211 */ /* 0x000fca00078e60ff */
[----:B--2---:R-:W-:-:S04]  /*00d0*/  IMAD.WIDE R2, R0, 0x2, R2 ;  /* 0x0000000200027825 */ /* 0x004fc800078e0202 */
[----:B----4-:R-:W-:Y:S02]  /*00e0*/  IMAD.WIDE R4, R0, 0x2, R4 ;  /* 0x0000000200047825 */ /* 0x010fe400078e0204 */
[----:B------:R-:W2:Y:S04]  /*00f0*/  @!P1 LDG.E.EL.64 R8, desc[UR6][R2.64] ;  /* 0x0000000602089981 */ /* 0x000ea8000c2e1b00 */
[----:B------:R-:W3:Y:S01]  /*0100*/  @!P1 LDG.E.EL.64 R10, desc[UR6][R4.64] ;  /* 0x00000006040a9981 */ /* 0x000ee2000c2e1b00 */
[----:B------:R-:W1:Y:S01]  /*0110*/  S2UR UR5, SR_CgaCtaId ;  /* 0x00000000000579c3 */ /* 0x000e620000008800 */
[C---:B------:R-:W-:Y:S01]  /*0120*/  LOP3.LUT P0, RZ, R16.reuse, 0x1f, RZ, 0xc0, !PT ;  /* 0x0000001f10ff7812 */ /* 0x040fe2000780c0ff */
[----:B------:R-:W-:Y:S01]  /*0130*/  UMOV UR4, 0x400 ;  /* 0x0000040000047882 */ /* 0x000fe20000000000 */
[----:B------:R-:W-:Y:S01]  /*0140*/  ISETP.GE.AND P2, PT, R16, 0x20, PT ;  /* 0x000000201000780c */ /* 0x000fe20003f46270 */
[----:B-1----:R-:W-:Y:S01]  /*0150*/  UPRMT UR4, UR5, 0x654, UR4 ;  /* 0x0000065405047896 */ /* 0x002fe20008000004 */
[----:B--2---:R-:W-:-:S02]  /*0160*/  HADD2.F32 R14, -RZ, R8.H1_H1 ;  /* 0x30000008ff0e7230 */ /* 0x004fc40000004100 */
[----:B------:R-:W-:Y:S02]  /*0170*/  HADD2.F32 R8, -RZ, R8.H0_H0 ;  /* 0x20000008ff087230 */ /* 0x000fe40000004100 */
[----:B---3--:R-:W-:Y:S02]  /*0180*/  HADD2.F32 R15, -RZ, R10.H1_H1 ;  /* 0x3000000aff0f7230 */ /* 0x008fe40000004100 */
[----:B------:R-:W-:Y:S02]  /*0190*/  HADD2.F32 R17, -RZ, R10.H0_H0 ;  /* 0x2000000aff117230 */ /* 0x000fe40000004100 */
[----:B------:R-:W-:Y:S02]  /*01a0*/  HADD2.F32 R10, -RZ, R9.H0_H0 ;  /* 0x20000009ff0a7230 */ /* 0x000fe40000004100 */
[----:B------:R-:W-:Y:S01]  /*01b0*/  FADD R14, R14, R15 ;  /* 0x0000000f0e0e7221 */ /* 0x000fe20000000000 */
[----:B------:R-:W-:Y:S02]  /*01c0*/  HADD2.F32 R19, -RZ, R11.H0_H0 ;  /* 0x2000000bff137230 */ /* 0x000fe40000004100 */
[----:B------:R-:W-:Y:S01]  /*01d0*/  FADD R8, R8, R17 ;  /* 0x0000001108087221 */ /* 0x000fe20000000000 */
[----:B------:R-:W-:-:S02]  /*01e0*/  HADD2.F32 R9, -RZ, R9.H1_H1 ;  /* 0x30000009ff097230 */ /* 0x000fc40000004100 */
[----:B------:R-:W-:Y:S01]  /*01f0*/  FMUL R15, R14, R14 ;  /* 0x0000000e0e0f7220 */ /* 0x000fe20000400000 */
[----:B------:R-:W-:Y:S02]  /*0200*/  HADD2.F32 R14, -RZ, R11.H1_H1 ;  /* 0x3000000bff0e7230 */ /* 0x000fe40000004100 */
[----:B------:R-:W-:Y:S01]  /*0210*/  FADD R10, R10, R19 ;  /* 0x000000130a0a7221 */ /* 0x000fe20000000000 */
[----:B------:R-:W-:Y:S02]  /*0220*/  FFMA R15, R8, R8, R15 ;  /* 0x00000008080f7223 */ /* 0x000fe4000000000f */
[----:B------:R-:W-:Y:S02]  /*0230*/  FADD R9, R9, R14 ;  /* 0x0000000e09097221 */ /* 0x000fe40000000000 */
[----:B------:R-:W-:-:S04]  /*0240*/  FFMA R10, R10, R10, R15 ;  /* 0x0000000a0a0a7223 */ /* 0x000fc8000000000f */
[----:B------:R-:W-:-:S05]  /*0250*/  FFMA R10, R9, R9, R10 ;  /* 0x00000009090a7223 */ /* 0x000fca000000000a */
[----:B------:R-:W-:-:S05]  /*0260*/  FSEL R10, R10, RZ, !P1 ;  /* 0x000000ff0a0a7208 */ /* 0x000fca0004800000 */
[----:B------:R-:W1:Y:S02]  /*0270*/  SHFL.BFLY PT, R9, R10, 0x10, 0x1f ;  /* 0x0e001f000a097f89 */ /* 0x000e6400000e0000 */
[----:B-1----:R-:W-:-:S05]  /*0280*/  FADD R9, R10, R9 ;  /* 0x000000090a097221 */ /* 0x002fca0000000000 */
[----:B------:R-:W1:Y:S02]  /*0290*/  SHFL.BFLY PT, R8, R9, 0x8, 0x1f ;  /* 0x0d001f0009087f89 */ /* 0x000e6400000e0000 */
[----:B-1----:R-:W-:Y:S01]  /*02a0*/  FADD R8, R9, R8 ;  /* 0x0000000809087221 */ /* 0x002fe20000000000 */
[----:B------:R-:W-:-:S04]  /*02b0*/  SHF.R.U32.HI R9, RZ, 0x3, R16 ;  /* 0x00000003ff097819 */ /* 0x000fc80000011610 */
[----:B------:R-:W1:Y:S01]  /*02c0*/  SHFL.BFLY PT, R11, R8, 0x4, 0x1f ;  /* 0x0c801f00080b7f89 */ /* 0x000e6200000e0000 */
[----:B------:R-:W-:Y:S01]  /*02d0*/  LOP3.LUT R9, R9, 0x7c, RZ, 0xc0, !PT ;  /* 0x0000007c09097812 */ /* 0x000fe200078ec0ff */
[----:B-1----:R-:W-:-:S05]  /*02e0*/  FADD R11, R8, R11 ;  /* 0x0000000b080b7221 */ /* 0x002fca0000000000 */
[----:B------:R-:W1:Y:S02]  /*02f0*/  SHFL.BFLY PT, R14, R11, 0x2, 0x1f ;  /* 0x0c401f000b0e7f89 */ /* 0x000e6400000e0000 */
[----:B-1----:R-:W-:-:S05]  /*0300*/  FADD R14, R11, R14 ;  /* 0x0000000e0b0e7221 */ /* 0x002fca0000000000 */
[----:B------:R-:W1:Y:S02]  /*0310*/  SHFL.BFLY PT, R15, R14, 0x1, 0x1f ;  /* 0x0c201f000e0f7f89 */ /* 0x000e6400000e0000 */
[----:B-1----:R-:W-:-:S05]  /*0320*/  FADD R18, R14, R15 ;  /* 0x0000000f0e127221 */ /* 0x002fca0000000000 */
[----:B------:R1:W-:Y:S01]  /*0330*/  @!P0 STS [R9+UR4], R18 ;  /* 0x0000001209008988 */ /* 0x0003e20008000804 */
[----:B------:R-:W-:Y:S01]  /*0340*/  BAR.SYNC.DEFER_BLOCKING 0x0 ;  /* 0x0000000000007b1d */ /* 0x000fe20000010000 */
[----:B------:R-:W-:Y:S02]  /*0350*/  ISETP.LT.AND P0, PT, R16, 0x20, !P0 ;  /* 0x000000201000780c */ /* 0x000fe40004701270 */
[----:B-1----:R-:W-:-:S03]  /*0360*/  CS2R R18, SRZ ;  /* 0x0000000000127805 */ /* 0x002fc6000001ff00 */
[----:B------:R-:W1:Y:S04]  /*0370*/  @!P2 LDS R13, [R12+UR4] ;  /* 0x000000040c0da984 */ /* 0x000e680008000800 */
[----:B-1----:R-:W1:Y:S02]  /*0380*/  SHFL.BFLY PT, R8, R13, 0x10, 0x1f ;  /* 0x0e001f000d087f89 */ /* 0x002e6400000e0000 */
[----:B-1----:R-:W-:-:S05]  /*0390*/  FADD R8, R13, R8 ;  /* 0x000000080d087221 */ /* 0x002fca0000000000 */
[----:B------:R-:W1:Y:S02]  /*03a0*/  SHFL.BFLY PT, R11, R8, 0x8, 0x1f ;  /* 0x0d001f00080b7f89 */ /* 0x000e6400000e0000 */
[----:B-1----:R-:W-:-:S05]  /*03b0*/  FADD R11, R8, R11 ;  /* 0x0000000b080b7221 */ /* 0x002fca0000000000 */
[----:B------:R-:W1:Y:S02]  /*03c0*/  SHFL.BFLY PT, R10, R11, 0x4, 0x1f ;  /* 0x0c801f000b0a7f89 */ /* 0x000e6400000e0000 */
[----:B-1----:R-:W-:Y:S01]  /*03d0*/  FADD R10, R11, R10 ;  /* 0x0000000a0b0a7221 */ /* 0x002fe20000000000 */
[----:B------:R-:W-:-:S04]  /*03e0*/  HFMA2.MMA R11, -RZ, RZ, 0.6875, 0 ;  /* 0x39800000ff0b7435 */ /* 0x000fc800000001ff */
[----:B------:R-:W1:Y:S02]  /*03f0*/  SHFL.BFLY PT, R15, R10, 0x2, 0x1f ;  /* 0x0c401f000a0f7f89 */ /* 0x000e6400000e0000 */
[----:B-1----:R-:W-:-:S05]  /*0400*/  FADD R17, R10, R15 ;  /* 0x0000000f0a117221 */ /* 0x002fca0000000000 */
[----:B------:R-:W1:Y:S02]  /*0410*/  SHFL.BFLY PT, R14, R17, 0x1, 0x1f ;  /* 0x0c201f00110e7f89 */ /* 0x000e6400000e0000 */
[----:B-1----:R-:W-:Y:S02]  /*0420*/  FADD R9, R17, R14 ;  /* 0x0000000e11097221 */ /* 0x002fe40000000000 */
[----:B------:R-:W1:Y:S03]  /*0430*/  LDC.64 R14, c[0x0][0x210] ;  /* 0x00008400ff0e7b82 */ /* 0x000e660000000a00 */
[----:B------:R2:W-:Y:S05]  /*0440*/  @P0 STS [R12+UR4], R9 ;  /* 0x000000090c000988 */ /* 0x0005ea0008000804 */
[----:B------:R-:W-:Y:S01]  /*0450*/  BAR.SYNC.DEFER_BLOCKING 0x0 ;  /* 0x0000000000007b1d */ /* 0x000fe20000010000 */
[----:B------:R-:W-:-:S04]  /*0460*/  LOP3.LUT P0, RZ, R16, 0x3ff, RZ, 0xc0, !PT ;  /* 0x000003ff10ff7812 */ /* 0x000fc8000780c0ff */
[----:B------:R-:W-:-:S03]  /*0470*/  ISETP.LT.AND P0, PT, R7, UR8, !P0 ;  /* 0x0000000807007c0c */ /* 0x000fc6000c701270 */
[----:B------:R-:W2:Y:S01]  /*0480*/  LDC.64 R16, c[0x0][0x228] ;  /* 0x00008a00ff107b82 */ /* 0x000ea20000000a00 */
[----:B-1----:R-:W-:Y:S01]  /*0490*/  IMAD.WIDE R14, R7, 0x4, R14 ;  /* 0x00000004070e7825 */ /* 0x002fe200078e020e */
[----:B------:R-:W1:Y:S03]  /*04a0*/  LDS R8, [UR4] ;  /* 0x00000004ff087984 */ /* 0x000e660008000800 */
[----:B--2---:R-:W-:-:S03]  /*04b0*/  IMAD.WIDE.U32 R12, R6, 0x2, R16 ;  /* 0x00000002060c7825 */ /* 0x004fc600078e0010 */
[----:B------:R-:W2:Y:S01]  /*04c0*/  LDC.64 R6, c[0x0][0x230] ;  /* 0x00008c00ff067b82 */ /* 0x000ea20000000a00 */
[----:B-1----:R-:W-:Y:S01]  /*04d0*/  FFMA R8, R8, R11, 9.9999997473787516356e-06 ;  /* 0x3727c5ac08087423 */ /* 0x002fe2000000000b */
[----:B------:R-:W-:-:S05]  /*04e0*/  CS2R R10, SRZ ;  /* 0x00000000000a7805 */ /* 0x000fca000001ff00 */
[----:B------:R-:W1:Y:S01]  /*04f0*/  MUFU.RSQ R8, R8 ;  /* 0x0000000800087308 */ /* 0x000e620000001400 */
[----:B------:R-:W-:Y:S06]  /*0500*/  BAR.SYNC.DEFER_BLOCKING 0x0 ;  /* 0x0000000000007b1d */ /* 0x000fec0000010000 */
[----:B-1----:R1:W-:Y:S04]  /*0510*/  @P0 STG.E desc[UR6][R14.64], R8 ;  /* 0x000000080e000986 */ /* 0x0023e8000c101906 */
[----:B------:R-:W3:Y:S04]  /*0520*/  @!P1 LDG.E.EF.64 R18, desc[UR6][R2.64] ;  /* 0x0000000602129981 */ /* 0x000ee8000c0e1b00 */
[----:B------:R-:W1:Y:S04]  /*0530*/  @!P1 LDG.E.EF.64 R10, desc[UR6][R4.64] ;  /* 0x00000006040a9981 */ /* 0x000e68000c0e1b00 */
[----:B------:R-:W4:Y:S01]  /*0540*/  LDG.E.EL.64 R12, desc[UR6][R12.64] ;  /* 0x000000060c0c7981 */ /* 0x000f22000c2e1b00 */
[----:B--2---:R-:W-:-:S04]  /*0550*/  IMAD.WIDE R6, R0, 0x2, R6 ;  /* 0x0000000200067825 */ /* 0x004fc800078e0206 */
[----:B---3--:R-:W-:Y:S02]  /*0560*/  HADD2.F32 R9, -RZ, R18.H1_H1 ;  /* 0x30000012ff097230 */ /* 0x008fe40000004100 */
[----:B------:R-:W-:Y:S02]  /*0570*/  HADD2.F32 R16, -RZ, R19.H1_H1 ;  /* 0x30000013ff107230 */ /* 0x000fe40000004100 */
[----:B-1----:R-:W-:Y:S02]  /*0580*/  HADD2.F32 R15, -RZ, R10.H0_H0 ;  /* 0x2000000aff0f7230 */ /* 0x002fe40000004100 */
[----:B------:R-:W-:Y:S02]  /*0590*/  HADD2.F32 R18, -RZ, R18.H0_H0 ;  /* 0x20000012ff127230 */ /* 0x000fe40000004100 */
[----:B------:R-:W-:Y:S02]  /*05a0*/  HADD2.F32 R19, -RZ, R19.H0_H0 ;  /* 0x20000013ff137230 */ /* 0x000fe40000004100 */
[----:B------:R-:W-:-:S02]  /*05b0*/  HADD2.F32 R10, -RZ, R10.H1_H1 ;  /* 0x3000000aff0a7230 */ /* 0x000fc40000004100 */
[----:B------:R-:W-:Y:S01]  /*05c0*/  FADD R15, R18, R15 ;  /* 0x0000000f120f7221 */ /* 0x000fe20000000000 */
[----:B------:R-:W-:Y:S02]  /*05d0*/  HADD2.F32 R2, -RZ, R11.H0_H0 ;  /* 0x2000000bff027230 */ /* 0x000fe40000004100 */
[----:B------:R-:W-:Y:S02]  /*05e0*/  HADD2.F32 R11, -RZ, R11.H1_H1 ;  /* 0x3000000bff0b7230 */ /* 0x000fe40000004100 */
[----:B------:R-:W-:Y:S01]  /*05f0*/  FADD R9, R9, R10 ;  /* 0x0000000a09097221 */ /* 0x000fe20000000000 */
[----:B----4-:R-:W-:Y:S02]  /*0600*/  HADD2.F32 R3, -RZ, R13.H1_H1 ;  /* 0x3000000dff037230 */ /* 0x010fe40000004100 */
[----:B------:R-:W-:Y:S01]  /*0610*/  FADD R19, R19, R2 ;  /* 0x0000000213137221 */ /* 0x000fe20000000000 */
[----:B------:R-:W-:Y:S02]  /*0620*/  HADD2.F32 R2, -RZ, R12.H1_H1 ;  /* 0x3000000cff027230 */ /* 0x000fe40000004100 */
[----:B------:R-:W-:Y:S01]  /*0630*/  FADD R11, R16, R11 ;  /* 0x0000000b100b7221 */ /* 0x000fe20000000000 */
[----:B------:R-:W-:-:S02]  /*0640*/  HADD2.F32 R12, -RZ, R12.H0_H0 ;  /* 0x2000000cff0c7230 */ /* 0x000fc40000004100 */
[C---:B------:R-:W-:Y:S01]  /*0650*/  FMUL R15, R8.reuse, R15 ;  /* 0x0000000f080f7220 */ /* 0x040fe20000400000 */
[----:B------:R-:W-:Y:S02]  /*0660*/  HADD2.F32 R13, -RZ, R13.H0_H0 ;  /* 0x2000000dff0d7230 */ /* 0x000fe40000004100 */
[C---:B------:R-:W-:Y:S01]  /*0670*/  FMUL R9, R8.reuse, R9 ;  /* 0x0000000908097220 */ /* 0x040fe20000400000 */
[C---:B------:R-:W-:Y:S01]  /*0680*/  FMUL R4, R8.reuse, R19 ;  /* 0x0000001308047220 */ /* 0x040fe20000400000 */
[----:B------:R-:W-:Y:S01]  /*0690*/  FMUL R8, R8, R11 ;  /* 0x0000000b08087220 */ /* 0x000fe20000400000 */
[----:B------:R-:W-:Y:S01]  /*06a0*/  FMUL R12, R12, R15 ;  /* 0x0000000f0c0c7220 */ /* 0x000fe20000400000 */
[----:B------:R-:W-:Y:S01]  /*06b0*/  FMUL R9, R2, R9 ;  /* 0x0000000902097220 */ /* 0x000fe20000400000 */
[----:B------:R-:W-:Y:S01]  /*06c0*/  FMUL R4, R13, R4 ;  /* 0x000000040d047220 */ /* 0x000fe20000400000 */
[----:B------:R-:W-:-:S03]  /*06d0*/  FMUL R3, R3, R8 ;  /* 0x0000000803037220 */ /* 0x000fc60000400000 */
[----:B------:R-:W-:Y:S02]  /*06e0*/  F2FP.F16.F32.PACK_AB R2, R9, R12 ;  /* 0x0000000c0902723e */ /* 0x000fe400000000ff */
[----:B------:R-:W-:Y:S01]  /*06f0*/  F2FP.F16.F32.PACK_AB R3, R3, R4 ;  /* 0x000000040303723e */ /* 0x000fe200000000ff */
[----:B------:R-:W-:Y:S06]  /*0700*/  @P1 EXIT ;  /* 0x000000000000194d */ /* 0x000fec0003800000 */
[----:B------:R-:W-:Y:S01]  /*0710*/  STG.E.64 desc[UR6][R6.64], R2 ;  /* 0x0000000206007986 */ /* 0x000fe2000c101b06 */
[----:B------:R-:W-:Y:S05]  /*0720*/  EXIT ;  /* 0x000000000000794d */ /* 0x000fea0003800000 */
.L_x_0:
[----:B------:R-:W-:-:S00]  /*0730*/  BRA `(.L_x_0) ;  /* 0xfffffffc00fc7947 */ /* 0x000fc0000383ffff */
[----:B------:R-:W-:-:S00]  /*0740*/  NOP ;  /* 0x0000000000007918 */ /* 0x000fc00000000000 */
        /* <DEDUP_REMOVED lines=11> */
.L_x_1:


//--------------------- .nv.global.init           --------------------------
	.section	.nv.global.init,"aw",@progbits
.nv.global.init:
	.type		_$_str,@object
	.size		_$_str,(.L_0 - _$_str)
_$_str:
        /*0000*/ 	.byte	0x5f, 0x5f, 0x43, 0x55, 0x44, 0x41, 0x5f, 0x46, 0x54, 0x5a, 0x00
.L_0:


//--------------------- .nv.shared.triton_red_fused__to_copy_add_mean_mul_pow_rsqrt_6 --------------------------
	.section	.nv.shared.triton_red_fused__to_copy_add_mean_mul_pow_rsqrt_6,"aw",@nobits
	.sectionflags	@""
	.align	16
	.zero		1024


//--------------------- .nv.constant0.triton_red_fused__to_copy_add_mean_mul_pow_rsqrt_6 --------------------------
	.section	.nv.constant0.triton_red_fused__to_copy_add_mean_mul_pow_rsqrt_6,"a",@progbits
	.sectionflags	@""
	.align	4
.nv.constant0.triton_red_fused__to_copy_add_mean_mul_pow_rsqrt_6:
	.zero		584
